//
// Generated by NVIDIA NVVM Compiler
//
// Compiler Build ID: CL-36424714
// Cuda compilation tools, release 13.0, V13.0.88
// Based on NVVM 20.0.0
//

.version 9.0
.target sm_100
.address_size 64

	// .globl	_Z3addPiS_S_

.visible .entry _Z3addPiS_S_(
	.param .u64 .ptr .align 1 _Z3addPiS_S__param_0,
	.param .u64 .ptr .align 1 _Z3addPiS_S__param_1,
	.param .u64 .ptr .align 1 _Z3addPiS_S__param_2
)
{
	.reg .pred 	%p<2>;
	.reg .b32 	%r<5>;
	.reg .b64 	%rd<11>;

	ld.param.u64 	%rd1, [_Z3addPiS_S__param_0];
	ld.param.u64 	%rd2, [_Z3addPiS_S__param_1];
	ld.param.u64 	%rd3, [_Z3addPiS_S__param_2];
	mov.u32 	%r1, %ctaid.x;
	setp.gt.u32 	%p1, %r1, 319999;
	@%p1 bra 	$L__BB0_2;
	cvta.to.global.u64 	%rd4, %rd1;
	cvta.to.global.u64 	%rd5, %rd2;
	cvta.to.global.u64 	%rd6, %rd3;
	mul.wide.u32 	%rd7, %r1, 4;
	add.s64 	%rd8, %rd4, %rd7;
	ld.global.u32 	%r2, [%rd8];
	add.s64 	%rd9, %rd5, %rd7;
	ld.global.u32 	%r3, [%rd9];
	add.s32 	%r4, %r3, %r2;
	add.s64 	%rd10, %rd6, %rd7;
	st.global.u32 	[%rd10], %r4;
$L__BB0_2:
	ret;

}


// ===== COMPILED SASS (sm_100) =====

	.target	sm_100

	.elftype	@"ET_EXEC"


//--------------------- .note.nv.tkinfo           --------------------------
	.section	.note.nv.tkinfo,"",@"SHT_NOTE"
	.sectionflags	@"SHF_NOTE_NV_TKINFO"
	.tkinfo
        /*0018*/ 	.word	0x00000002
        /*0030*/ 	.string	""
        /*0030*/ 	.string	"ptxas"
        /*0030*/ 	.string	"Cuda compilation tools, release 13.0, V13.0.88"
        /*0030*/ 	.string	"Build cuda_13.0.r13.0/compiler.36424714_0"
        /*0030*/ 	.string	"-arch sm_100 -m 64 "



//--------------------- .note.nv.cuinfo           --------------------------
	.section	.note.nv.cuinfo,"",@"SHT_NOTE"
	.sectionflags	@"SHF_NOTE_NV_CUINFO"
        /*0018*/ 	.short	0x0002
        /*001a*/ 	.short	0x0064
        /*001c*/ 	.short	0x0082
	.zero		2


//--------------------- .nv.info                  --------------------------
	.section	.nv.info,"",@"SHT_CUDA_INFO"
	.align	4


	//----- nvinfo : EIATTR_REGCOUNT
	.align		4
        /*0000*/ 	.byte	0x04, 0x2f
        /*0002*/ 	.short	(.L_1 - .L_0)
	.align		4
.L_0:
        /*0004*/ 	.word	index@(_Z3addPiS_S_)
        /*0008*/ 	.word	0x0000000c


	//----- nvinfo : EIATTR_FRAME_SIZE
	.align		4
.L_1:
        /*000c*/ 	.byte	0x04, 0x11
        /*000e*/ 	.short	(.L_3 - .L_2)
	.align		4
.L_2:
        /*0010*/ 	.word	index@(_Z3addPiS_S_)
        /*0014*/ 	.word	0x00000000


	//----- nvinfo : EIATTR_MIN_STACK_SIZE
	.align		4
.L_3:
        /*0018*/ 	.byte	0x04, 0x12
        /*001a*/ 	.short	(.L_5 - .L_4)
	.align		4
.L_4:
        /*001c*/ 	.word	index@(_Z3addPiS_S_)
        /*0020*/ 	.word	0x00000000
.L_5:


//--------------------- .nv.compat                --------------------------
	.section	.nv.compat,"",@"SHT_CUDA_COMPAT_INFO"
	.align	4
        /*0000*/ 	.byte	0x02, 0x09, 0x00, 0x00, 0x02, 0x02, 0x01, 0x00, 0x02, 0x05, 0x05, 0x00, 0x03, 0x07, 0x01, 0x01
        /*0010*/ 	.byte	0x02, 0x03, 0x00, 0x00, 0x02, 0x06, 0x01, 0x00, 0x04, 0x0b, 0x08, 0x00, 0x09, 0x00, 0x00, 0x00
        /*0020*/ 	.byte	0x00, 0x00, 0x00, 0x00


//--------------------- .nv.info._Z3addPiS_S_     --------------------------
	.section	.nv.info._Z3addPiS_S_,"",@"SHT_CUDA_INFO"
	.sectionflags	@""
	.align	4


	//----- nvinfo : EIATTR_CUDA_API_VERSION
	.align		4
        /*0000*/ 	.byte	0x04, 0x37
        /*0002*/ 	.short	(.L_7 - .L_6)
.L_6:
        /*0004*/ 	.word	0x00000082


	//----- nvinfo : EIATTR_KPARAM_INFO
	.align		4
.L_7:
        /*0008*/ 	.byte	0x04, 0x17
        /*000a*/ 	.short	(.L_9 - .L_8)
.L_8:
        /*000c*/ 	.word	0x00000000
        /*0010*/ 	.short	0x0002
        /*0012*/ 	.short	0x0010
        /*0014*/ 	.byte	0x00, 0xf5, 0x21, 0x00


	//----- nvinfo : EIATTR_KPARAM_INFO
	.align		4
.L_9:
        /*0018*/ 	.byte	0x04, 0x17
        /*001a*/ 	.short	(.L_11 - .L_10)
.L_10:
        /*001c*/ 	.word	0x00000000
        /*0020*/ 	.short	0x0001
        /*0022*/ 	.short	0x0008
        /*0024*/ 	.byte	0x00, 0xf5, 0x21, 0x00


	//----- nvinfo : EIATTR_KPARAM_INFO
	.align		4
.L_11:
        /*0028*/ 	.byte	0x04, 0x17
        /*002a*/ 	.short	(.L_13 - .L_12)
.L_12:
        /*002c*/ 	.word	0x00000000
        /*0030*/ 	.short	0x0000
        /*0032*/ 	.short	0x0000
        /*0034*/ 	.byte	0x00, 0xf5, 0x21, 0x00


	//----- nvinfo : EIATTR_SPARSE_MMA_MASK
	.align		4
.L_13:
        /*0038*/ 	.byte	0x03, 0x50
        /*003a*/ 	.short	0x0000


	//----- nvinfo : EIATTR_MAXREG_COUNT
	.align		4
        /*003c*/ 	.byte	0x03, 0x1b
        /*003e*/ 	.short	0x00ff


	//----- nvinfo : EIATTR_MERCURY_ISA_VERSION
	.align		4
        /*0040*/ 	.byte	0x03, 0x5f
        /*0042*/ 	.short	0x0101


	//----- nvinfo : EIATTR_VRC_CTA_INIT_COUNT
	.align		4
        /*0044*/ 	.byte	0x02, 0x4a
	.zero		1
	.zero		1


	//----- nvinfo : EIATTR_EXIT_INSTR_OFFSETS
	.align		4
        /*0048*/ 	.byte	0x04, 0x1c
        /*004a*/ 	.short	(.L_15 - .L_14)


	//   ....[0]....
.L_14:
        /*004c*/ 	.word	0x00000030


	//   ....[1]....
        /*0050*/ 	.word	0x000000f0


	//----- nvinfo : EIATTR_CBANK_PARAM_SIZE
	.align		4
.L_15:
        /*0054*/ 	.byte	0x03, 0x19
        /*0056*/ 	.short	0x0018


	//----- nvinfo : EIATTR_PARAM_CBANK
	.align		4
        /*0058*/ 	.byte	0x04, 0x0a
        /*005a*/ 	.short	(.L_17 - .L_16)
	.align		4
.L_16:
        /*005c*/ 	.word	index@(.nv.constant0._Z3addPiS_S_)
        /*0060*/ 	.short	0x0380
        /*0062*/ 	.short	0x0018


	//----- nvinfo : EIATTR_SW_WAR
	.align		4
.L_17:
        /*0064*/ 	.byte	0x04, 0x36
        /*0066*/ 	.short	(.L_19 - .L_18)
.L_18:
        /*0068*/ 	.word	0x00000008
.L_19:


//--------------------- .nv.callgraph             --------------------------
	.section	.nv.callgraph,"",@"SHT_CUDA_CALLGRAPH"
	.align	4
	.sectionentsize	8
	.align		4
        /*0000*/ 	.word	0x00000000
	.align		4
        /*0004*/ 	.word	0xffffffff
	.align		4
        /*0008*/ 	.word	0x00000000
	.align		4
        /*000c*/ 	.word	0xfffffffe
	.align		4
        /*0010*/ 	.word	0x00000000
	.align		4
        /*0014*/ 	.word	0xfffffffd
	.align		4
        /*0018*/ 	.word	0x00000000
	.align		4
        /*001c*/ 	.word	0xfffffffc


//--------------------- .text._Z3addPiS_S_        --------------------------
	.section	.text._Z3addPiS_S_,"ax",@progbits
	.align	128
        .global         _Z3addPiS_S_
        .type           _Z3addPiS_S_,@function
        .size           _Z3addPiS_S_,(.L_x_1 - _Z3addPiS_S_)
        .other          _Z3addPiS_S_,@"STO_CUDA_ENTRY STV_DEFAULT"
_Z3addPiS_S_:
.text._Z3addPiS_S_:
[----:B------:R-:W-:Y:S01]  /*0000*/  LDC R1, c[0x0][0x37c] ;  /* 0x0000df00ff017b82 */ /* 0x000fe20000000800 */
[----:B------:R-:W0:Y:S02]  /*0010*/  S2R R9, SR_CTAID.X ;  /* 0x0000000000097919 */ /* 0x000e240000002500 */
[----:B0-----:R-:W-:-:S13]  /*0020*/  ISETP.GT.U32.AND P0, PT, R9, 0x4e1ff, PT ;  /* 0x0004e1ff0900780c */ /* 0x001fda0003f04070 */
[----:B------:R-:W-:Y:S05]  /*0030*/  @P0 EXIT ;  /* 0x000000000000094d */ /* 0x000fea0003800000 */
[----:B------:R-:W0:Y:S01]  /*0040*/  LDC.64 R2, c[0x0][0x380] ;  /* 0x0000e000ff027b82 */ /* 0x000e220000000a00 */
[----:B------:R-:W1:Y:S07]  /*0050*/  LDCU.64 UR4, c[0x0][0x358] ;  /* 0x00006b00ff0477ac */ /* 0x000e6e0008000a00 */
[----:B------:R-:W2:Y:S08]  /*0060*/  LDC.64 R4, c[0x0][0x388] ;  /* 0x0000e200ff047b82 */ /* 0x000eb00000000a00 */
[----:B------:R-:W3:Y:S01]  /*0070*/  LDC.64 R6, c[0x0][0x390] ;  /* 0x0000e400ff067b82 */ /* 0x000ee20000000a00 */
[----:B0-----:R-:W-:-:S06]  /*0080*/  IMAD.WIDE.U32 R2, R9, 0x4, R2 ;  /* 0x0000000409027825 */ /* 0x001fcc00078e0002 */
[----:B-1----:R-:W4:Y:S01]  /*0090*/  LDG.E R2, desc[UR4][R2.64] ;  /* 0x0000000402027981 */ /* 0x002f22000c1e1900 */
[----:B--2---:R-:W-:-:S06]  /*00a0*/  IMAD.WIDE.U32 R4, R9, 0x4, R4 ;  /* 0x0000000409047825 */ /* 0x004fcc00078e0004 */
[----:B------:R-:W4:Y:S01]  /*00b0*/  LDG.E R5, desc[UR4][R4.64] ;  /* 0x0000000404057981 */ /* 0x000f22000c1e1900 */
[----:B---3--:R-:W-:Y:S01]  /*00c0*/  IMAD.WIDE.U32 R6, R9, 0x4, R6 ;  /* 0x0000000409067825 */ /* 0x008fe200078e0006 */
[----:B----4-:R-:W-:-:S05]  /*00d0*/  IADD3 R9, PT, PT, R2, R5, RZ ;  /* 0x0000000502097210 */ /* 0x010fca0007ffe0ff */
[----:B------:R-:W-:Y:S01]  /*00e0*/  STG.E desc[UR4][R6.64], R9 ;  /* 0x0000000906007986 */ /* 0x000fe2000c101904 */
[----:B------:R-:W-:Y:S05]  /*00f0*/  EXIT ;  /* 0x000000000000794d */ /* 0x000fea0003800000 */
.L_x_0:
[----:B------:R-:W-:-:S00]  /*0100*/  BRA `(.L_x_0) ;  /* 0xfffffffc00fc7947 */ /* 0x000fc0000383ffff */
[----:B------:R-:W-:-:S00]  /*0110*/  NOP ;  /* 0x0000000000007918 */ /* 0x000fc00000000000 */
        /* <DEDUP_REMOVED lines=14> */
.L_x_1:


//--------------------- .nv.shared.reserved.0     --------------------------
	.section	.nv.shared.reserved.0,"aw",@nobits
	.weak		__nv_reservedSMEM_offset_0_alias
	.size		__nv_reservedSMEM_offset_0_alias, 0, 64
	.other		__nv_reservedSMEM_offset_0_alias,@"STO_CUDA_RESERVED_SHARED STV_DEFAULT"
__nv_reservedSMEM_offset_0_alias:
	.zero		0
	.zero		64


//--------------------- .nv.constant0._Z3addPiS_S_ --------------------------
	.section	.nv.constant0._Z3addPiS_S_,"a",@progbits
	.sectionflags	@""
	.align	4
.nv.constant0._Z3addPiS_S_:
	.zero		920


//--------------------- SYMBOLS --------------------------

	.type		.nv.reservedSmem.offset0,@object
	.size		.nv.reservedSmem.offset0,0x4
